//
// Generated by NVIDIA NVVM Compiler
//
// Compiler Build ID: CL-36424714
// Cuda compilation tools, release 13.0, V13.0.88
// Based on NVVM 20.0.0
//

.version 9.0
.target sm_100
.address_size 64

	// .globl	_Z16computeSumSharedPiPyi
// _ZZ16computeSumSharedPiPyiE10partialSum has been demoted

.visible .entry _Z16computeSumSharedPiPyi(
	.param .u64 .ptr .align 1 _Z16computeSumSharedPiPyi_param_0,
	.param .u64 .ptr .align 1 _Z16computeSumSharedPiPyi_param_1,
	.param .u32 _Z16computeSumSharedPiPyi_param_2
)
{
	.reg .pred 	%p<6>;
	.reg .b32 	%r<14>;
	.reg .b64 	%rd<16>;
	// demoted variable
	.shared .align 8 .b8 _ZZ16computeSumSharedPiPyiE10partialSum[8192];
	ld.param.u64 	%rd3, [_Z16computeSumSharedPiPyi_param_0];
	ld.param.u64 	%rd4, [_Z16computeSumSharedPiPyi_param_1];
	ld.param.u32 	%r7, [_Z16computeSumSharedPiPyi_param_2];
	mov.u32 	%r1, %tid.x;
	mov.u32 	%r8, %ctaid.x;
	mov.u32 	%r13, %ntid.x;
	mad.lo.s32 	%r3, %r8, %r13, %r1;
	setp.ge.s32 	%p1, %r3, %r7;
	mov.b64 	%rd15, 0;
	@%p1 bra 	$L__BB0_2;
	cvta.to.global.u64 	%rd6, %rd3;
	mul.wide.s32 	%rd7, %r3, 4;
	add.s64 	%rd8, %rd6, %rd7;
	ld.global.s32 	%rd15, [%rd8];
$L__BB0_2:
	shl.b32 	%r9, %r1, 3;
	mov.u32 	%r10, _ZZ16computeSumSharedPiPyiE10partialSum;
	add.s32 	%r4, %r10, %r9;
	st.shared.u64 	[%r4], %rd15;
	bar.sync 	0;
	setp.lt.u32 	%p2, %r13, 2;
	@%p2 bra 	$L__BB0_6;
$L__BB0_3:
	shr.u32 	%r6, %r13, 1;
	setp.ge.u32 	%p3, %r1, %r6;
	@%p3 bra 	$L__BB0_5;
	shl.b32 	%r11, %r6, 3;
	add.s32 	%r12, %r4, %r11;
	ld.shared.u64 	%rd9, [%r12];
	ld.shared.u64 	%rd10, [%r4];
	add.s64 	%rd11, %rd10, %rd9;
	st.shared.u64 	[%r4], %rd11;
$L__BB0_5:
	bar.sync 	0;
	setp.gt.u32 	%p4, %r13, 3;
	mov.u32 	%r13, %r6;
	@%p4 bra 	$L__BB0_3;
$L__BB0_6:
	setp.ne.s32 	%p5, %r1, 0;
	@%p5 bra 	$L__BB0_8;
	ld.shared.u64 	%rd12, [_ZZ16computeSumSharedPiPyiE10partialSum];
	cvta.to.global.u64 	%rd13, %rd4;
	atom.global.add.u64 	%rd14, [%rd13], %rd12;
$L__BB0_8:
	ret;

}


// ===== COMPILED SASS (sm_100) =====

	.target	sm_100

	.elftype	@"ET_EXEC"


//--------------------- .note.nv.tkinfo           --------------------------
	.section	.note.nv.tkinfo,"",@"SHT_NOTE"
	.sectionflags	@"SHF_NOTE_NV_TKINFO"
	.tkinfo
        /*0018*/ 	.word	0x00000002
        /*0030*/ 	.string	""
        /*0030*/ 	.string	"ptxas"
        /*0030*/ 	.string	"Cuda compilation tools, release 13.0, V13.0.88"
        /*0030*/ 	.string	"Build cuda_13.0.r13.0/compiler.36424714_0"
        /*0030*/ 	.string	"-arch sm_100 -m 64 "



//--------------------- .note.nv.cuinfo           --------------------------
	.section	.note.nv.cuinfo,"",@"SHT_NOTE"
	.sectionflags	@"SHF_NOTE_NV_CUINFO"
        /*0018*/ 	.short	0x0002
        /*001a*/ 	.short	0x0064
        /*001c*/ 	.short	0x0082
	.zero		2


//--------------------- .nv.info                  --------------------------
	.section	.nv.info,"",@"SHT_CUDA_INFO"
	.align	4


	//----- nvinfo : EIATTR_REGCOUNT
	.align		4
        /*0000*/ 	.byte	0x04, 0x2f
        /*0002*/ 	.short	(.L_1 - .L_0)
	.align		4
.L_0:
        /*0004*/ 	.word	index@(_Z16computeSumSharedPiPyi)
        /*0008*/ 	.word	0x0000000c


	//----- nvinfo : EIATTR_FRAME_SIZE
	.align		4
.L_1:
        /*000c*/ 	.byte	0x04, 0x11
        /*000e*/ 	.short	(.L_3 - .L_2)
	.align		4
.L_2:
        /*0010*/ 	.word	index@(_Z16computeSumSharedPiPyi)
        /*0014*/ 	.word	0x00000000


	//----- nvinfo : EIATTR_MIN_STACK_SIZE
	.align		4
.L_3:
        /*0018*/ 	.byte	0x04, 0x12
        /*001a*/ 	.short	(.L_5 - .L_4)
	.align		4
.L_4:
        /*001c*/ 	.word	index@(_Z16computeSumSharedPiPyi)
        /*0020*/ 	.word	0x00000000
.L_5:


//--------------------- .nv.compat                --------------------------
	.section	.nv.compat,"",@"SHT_CUDA_COMPAT_INFO"
	.align	4
        /*0000*/ 	.byte	0x02, 0x09, 0x00, 0x00, 0x02, 0x02, 0x01, 0x00, 0x02, 0x05, 0x05, 0x00, 0x03, 0x07, 0x01, 0x01
        /*0010*/ 	.byte	0x02, 0x03, 0x00, 0x00, 0x02, 0x06, 0x01, 0x00, 0x04, 0x0b, 0x08, 0x00, 0x09, 0x00, 0x00, 0x00
        /*0020*/ 	.byte	0x00, 0x00, 0x00, 0x00


//--------------------- .nv.info._Z16computeSumSharedPiPyi --------------------------
	.section	.nv.info._Z16computeSumSharedPiPyi,"",@"SHT_CUDA_INFO"
	.sectionflags	@""
	.align	4


	//----- nvinfo : EIATTR_CUDA_API_VERSION
	.align		4
        /*0000*/ 	.byte	0x04, 0x37
        /*0002*/ 	.short	(.L_7 - .L_6)
.L_6:
        /*0004*/ 	.word	0x00000082


	//----- nvinfo : EIATTR_KPARAM_INFO
	.align		4
.L_7:
        /*0008*/ 	.byte	0x04, 0x17
        /*000a*/ 	.short	(.L_9 - .L_8)
.L_8:
        /*000c*/ 	.word	0x00000000
        /*0010*/ 	.short	0x0002
        /*0012*/ 	.short	0x0010
        /*0014*/ 	.byte	0x00, 0xf0, 0x11, 0x00


	//----- nvinfo : EIATTR_KPARAM_INFO
	.align		4
.L_9:
        /*0018*/ 	.byte	0x04, 0x17
        /*001a*/ 	.short	(.L_11 - .L_10)
.L_10:
        /*001c*/ 	.word	0x00000000
        /*0020*/ 	.short	0x0001
        /*0022*/ 	.short	0x0008
        /*0024*/ 	.byte	0x00, 0xf5, 0x21, 0x00


	//----- nvinfo : EIATTR_KPARAM_INFO
	.align		4
.L_11:
        /*0028*/ 	.byte	0x04, 0x17
        /*002a*/ 	.short	(.L_13 - .L_12)
.L_12:
        /*002c*/ 	.word	0x00000000
        /*0030*/ 	.short	0x0000
        /*0032*/ 	.short	0x0000
        /*0034*/ 	.byte	0x00, 0xf5, 0x21, 0x00


	//----- nvinfo : EIATTR_SPARSE_MMA_MASK
	.align		4
.L_13:
        /*0038*/ 	.byte	0x03, 0x50
        /*003a*/ 	.short	0x0000


	//----- nvinfo : EIATTR_MAXREG_COUNT
	.align		4
        /*003c*/ 	.byte	0x03, 0x1b
        /*003e*/ 	.short	0x00ff


	//----- nvinfo : EIATTR_NUM_BARRIERS
	.align		4
        /*0040*/ 	.byte	0x02, 0x4c
        /*0042*/ 	.byte	0x01
	.zero		1


	//----- nvinfo : EIATTR_MERCURY_ISA_VERSION
	.align		4
        /*0044*/ 	.byte	0x03, 0x5f
        /*0046*/ 	.short	0x0101


	//----- nvinfo : EIATTR_VRC_CTA_INIT_COUNT
	.align		4
        /*0048*/ 	.byte	0x02, 0x4a
	.zero		1
	.zero		1


	//----- nvinfo : EIATTR_EXIT_INSTR_OFFSETS
	.align		4
        /*004c*/ 	.byte	0x04, 0x1c
        /*004e*/ 	.short	(.L_15 - .L_14)


	//   ....[0]....
.L_14:
        /*0050*/ 	.word	0x00000230


	//   ....[1]....
        /*0054*/ 	.word	0x000002a0


	//----- nvinfo : EIATTR_CBANK_PARAM_SIZE
	.align		4
.L_15:
        /*0058*/ 	.byte	0x03, 0x19
        /*005a*/ 	.short	0x0014


	//----- nvinfo : EIATTR_PARAM_CBANK
	.align		4
        /*005c*/ 	.byte	0x04, 0x0a
        /*005e*/ 	.short	(.L_17 - .L_16)
	.align		4
.L_16:
        /*0060*/ 	.word	index@(.nv.constant0._Z16computeSumSharedPiPyi)
        /*0064*/ 	.short	0x0380
        /*0066*/ 	.short	0x0014


	//----- nvinfo : EIATTR_SW_WAR
	.align		4
.L_17:
        /*0068*/ 	.byte	0x04, 0x36
        /*006a*/ 	.short	(.L_19 - .L_18)
.L_18:
        /*006c*/ 	.word	0x00000008
.L_19:


//--------------------- .nv.callgraph             --------------------------
	.section	.nv.callgraph,"",@"SHT_CUDA_CALLGRAPH"
	.align	4
	.sectionentsize	8
	.align		4
        /*0000*/ 	.word	0x00000000
	.align		4
        /*0004*/ 	.word	0xffffffff
	.align		4
        /*0008*/ 	.word	0x00000000
	.align		4
        /*000c*/ 	.word	0xfffffffe
	.align		4
        /*0010*/ 	.word	0x00000000
	.align		4
        /*0014*/ 	.word	0xfffffffd
	.align		4
        /*0018*/ 	.word	0x00000000
	.align		4
        /*001c*/ 	.word	0xfffffffc


//--------------------- .text._Z16computeSumSharedPiPyi --------------------------
	.section	.text._Z16computeSumSharedPiPyi,"ax",@progbits
	.align	128
        .global         _Z16computeSumSharedPiPyi
        .type           _Z16computeSumSharedPiPyi,@function
        .size           _Z16computeSumSharedPiPyi,(.L_x_3 - _Z16computeSumSharedPiPyi)
        .other          _Z16computeSumSharedPiPyi,@"STO_CUDA_ENTRY STV_DEFAULT"
_Z16computeSumSharedPiPyi:
.text._Z16computeSumSharedPiPyi:
[----:B------:R-:W-:Y:S01]  /*0000*/  LDC R1, c[0x0][0x37c] ;  /* 0x0000df00ff017b82 */ /* 0x000fe20000000800 */
[----:B------:R-:W0:Y:S07]  /*0010*/  S2R R9, SR_TID.X ;  /* 0x0000000000097919 */ /* 0x000e2e0000002100 */
[----:B------:R-:W0:Y:S01]  /*0020*/  S2UR UR4, SR_CTAID.X ;  /* 0x00000000000479c3 */ /* 0x000e220000002500 */
[----:B------:R-:W1:Y:S01]  /*0030*/  LDCU UR5, c[0x0][0x390] ;  /* 0x00007200ff0577ac */ /* 0x000e620008000800 */
[----:B------:R-:W2:Y:S06]  /*0040*/  LDCU.64 UR6, c[0x0][0x358] ;  /* 0x00006b00ff0677ac */ /* 0x000eac0008000a00 */
[----:B------:R-:W0:Y:S02]  /*0050*/  LDC R0, c[0x0][0x360] ;  /* 0x0000d800ff007b82 */ /* 0x000e240000000800 */
[----:B0-----:R-:W-:-:S05]  /*0060*/  IMAD R3, R0, UR4, R9 ;  /* 0x0000000400037c24 */ /* 0x001fca000f8e0209 */
[----:B-1----:R-:W-:-:S13]  /*0070*/  ISETP.GE.AND P1, PT, R3, UR5, PT ;  /* 0x0000000503007c0c */ /* 0x002fda000bf26270 */
[----:B------:R-:W0:Y:S02]  /*0080*/  @!P1 LDC.64 R4, c[0x0][0x380] ;  /* 0x0000e000ff049b82 */ /* 0x000e240000000a00 */
[----:B0-----:R-:W-:-:S06]  /*0090*/  @!P1 IMAD.WIDE R4, R3, 0x4, R4 ;  /* 0x0000000403049825 */ /* 0x001fcc00078e0204 */
[----:B--2---:R-:W2:Y:S01]  /*00a0*/  @!P1 LDG.E R5, desc[UR6][R4.64] ;  /* 0x0000000604059981 */ /* 0x004ea2000c1e1900 */
[----:B------:R-:W0:Y:S01]  /*00b0*/  S2UR UR5, SR_CgaCtaId ;  /* 0x00000000000579c3 */ /* 0x000e220000008800 */
[----:B------:R-:W-:Y:S01]  /*00c0*/  UMOV UR4, 0x400 ;  /* 0x0000040000047882 */ /* 0x000fe20000000000 */
[----:B------:R-:W-:Y:S02]  /*00d0*/  ISETP.GE.U32.AND P2, PT, R0, 0x2, PT ;  /* 0x000000020000780c */ /* 0x000fe40003f46070 */
[----:B------:R-:W-:Y:S02]  /*00e0*/  CS2R R2, SRZ ;  /* 0x0000000000027805 */ /* 0x000fe4000001ff00 */
[----:B------:R-:W-:Y:S01]  /*00f0*/  ISETP.NE.AND P0, PT, R9, RZ, PT ;  /* 0x000000ff0900720c */ /* 0x000fe20003f05270 */
[----:B0-----:R-:W-:-:S06]  /*0100*/  ULEA UR4, UR5, UR4, 0x18 ;  /* 0x0000000405047291 */ /* 0x001fcc000f8ec0ff */
[----:B------:R-:W-:Y:S02]  /*0110*/  LEA R7, R9, UR4, 0x3 ;  /* 0x0000000409077c11 */ /* 0x000fe4000f8e18ff */
[--C-:B--2---:R-:W-:Y:S01]  /*0120*/  @!P1 SHF.R.S32.HI R3, RZ, 0x1f, R5.reuse ;  /* 0x0000001fff039819 */ /* 0x104fe20000011405 */
[----:B------:R-:W-:-:S05]  /*0130*/  @!P1 IMAD.MOV.U32 R2, RZ, RZ, R5 ;  /* 0x000000ffff029224 */ /* 0x000fca00078e0005 */
[----:B------:R0:W-:Y:S01]  /*0140*/  STS.64 [R7], R2 ;  /* 0x0000000207007388 */ /* 0x0001e20000000a00 */
[----:B------:R-:W-:Y:S06]  /*0150*/  BAR.SYNC.DEFER_BLOCKING 0x0 ;  /* 0x0000000000007b1d */ /* 0x000fec0000010000 */
[----:B------:R-:W-:Y:S05]  /*0160*/  @!P2 BRA `(.L_x_0) ;  /* 0x000000000030a947 */ /* 0x000fea0003800000 */
.L_x_1:
[----:B------:R-:W-:-:S04]  /*0170*/  SHF.R.U32.HI R8, RZ, 0x1, R0 ;  /* 0x00000001ff087819 */ /* 0x000fc80000011600 */
[----:B------:R-:W-:-:S13]  /*0180*/  ISETP.GE.U32.AND P1, PT, R9, R8, PT ;  /* 0x000000080900720c */ /* 0x000fda0003f26070 */
[----:B------:R-:W-:Y:S01]  /*0190*/  @!P1 IMAD R6, R8, 0x8, R7 ;  /* 0x0000000808069824 */ /* 0x000fe200078e0207 */
[----:B------:R-:W-:Y:S04]  /*01a0*/  @!P1 LDS.64 R4, [R7] ;  /* 0x0000000007049984 */ /* 0x000fe80000000a00 */
[----:B0-----:R-:W0:Y:S02]  /*01b0*/  @!P1 LDS.64 R2, [R6] ;  /* 0x0000000006029984 */ /* 0x001e240000000a00 */
[----:B0-----:R-:W-:-:S05]  /*01c0*/  @!P1 IADD3 R2, P2, PT, R2, R4, RZ ;  /* 0x0000000402029210 */ /* 0x001fca0007f5e0ff */
[----:B------:R-:W-:-:S05]  /*01d0*/  @!P1 IMAD.X R3, R3, 0x1, R5, P2 ;  /* 0x0000000103039824 */ /* 0x000fca00010e0605 */
[----:B------:R1:W-:Y:S01]  /*01e0*/  @!P1 STS.64 [R7], R2 ;  /* 0x0000000207009388 */ /* 0x0003e20000000a00 */
[----:B------:R-:W-:Y:S01]  /*01f0*/  BAR.SYNC.DEFER_BLOCKING 0x0 ;  /* 0x0000000000007b1d */ /* 0x000fe20000010000 */
[----:B------:R-:W-:Y:S01]  /*0200*/  ISETP.GT.U32.AND P1, PT, R0, 0x3, PT ;  /* 0x000000030000780c */ /* 0x000fe20003f24070 */
[----:B------:R-:W-:-:S12]  /*0210*/  IMAD.MOV.U32 R0, RZ, RZ, R8 ;  /* 0x000000ffff007224 */ /* 0x000fd800078e0008 */
[----:B-1----:R-:W-:Y:S05]  /*0220*/  @P1 BRA `(.L_x_1) ;  /* 0xfffffffc00d01947 */ /* 0x002fea000383ffff */
.L_x_0:
[----:B------:R-:W-:Y:S05]  /*0230*/  @P0 EXIT ;  /* 0x000000000000094d */ /* 0x000fea0003800000 */
[----:B------:R-:W1:Y:S01]  /*0240*/  S2UR UR5, SR_CgaCtaId ;  /* 0x00000000000579c3 */ /* 0x000e620000008800 */
[----:B------:R-:W-:-:S07]  /*0250*/  UMOV UR4, 0x400 ;  /* 0x0000040000047882 */ /* 0x000fce0000000000 */
[----:B------:R-:W2:Y:S01]  /*0260*/  LDC.64 R4, c[0x0][0x388] ;  /* 0x0000e200ff047b82 */ /* 0x000ea20000000a00 */
[----:B-1----:R-:W-:-:S09]  /*0270*/  ULEA UR4, UR5, UR4, 0x18 ;  /* 0x0000000405047291 */ /* 0x002fd2000f8ec0ff */
[----:B0-----:R-:W2:Y:S04]  /*0280*/  LDS.64 R2, [UR4] ;  /* 0x00000004ff027984 */ /* 0x001ea80008000a00 */
[----:B--2---:R-:W-:Y:S01]  /*0290*/  REDG.E.ADD.64.STRONG.GPU desc[UR6][R4.64], R2 ;  /* 0x000000020400798e */ /* 0x004fe2000c12e506 */
[----:B------:R-:W-:Y:S05]  /*02a0*/  EXIT ;  /* 0x000000000000794d */ /* 0x000fea0003800000 */
.L_x_2:
[----:B------:R-:W-:-:S00]  /*02b0*/  BRA `(.L_x_2) ;  /* 0xfffffffc00fc7947 */ /* 0x000fc0000383ffff */
[----:B------:R-:W-:-:S00]  /*02c0*/  NOP ;  /* 0x0000000000007918 */ /* 0x000fc00000000000 */
        /* <DEDUP_REMOVED lines=11> */
.L_x_3:


//--------------------- .nv.shared._Z16computeSumSharedPiPyi --------------------------
	.section	.nv.shared._Z16computeSumSharedPiPyi,"aw",@nobits
	.sectionflags	@""
	.align	8
.nv.shared._Z16computeSumSharedPiPyi:
	.zero		9216


//--------------------- .nv.shared.reserved.0     --------------------------
	.section	.nv.shared.reserved.0,"aw",@nobits
	.weak		__nv_reservedSMEM_offset_0_alias
	.size		__nv_reservedSMEM_offset_0_alias, 0, 64
	.other		__nv_reservedSMEM_offset_0_alias,@"STO_CUDA_RESERVED_SHARED STV_DEFAULT"
__nv_reservedSMEM_offset_0_alias:
	.zero		0
	.zero		64


//--------------------- .nv.constant0._Z16computeSumSharedPiPyi --------------------------
	.section	.nv.constant0._Z16computeSumSharedPiPyi,"a",@progbits
	.sectionflags	@""
	.align	4
.nv.constant0._Z16computeSumSharedPiPyi:
	.zero		916


//--------------------- SYMBOLS --------------------------

	.type		.nv.reservedSmem.offset0,@object
	.size		.nv.reservedSmem.offset0,0x4
	.type		.nv.reservedSmem.cap,@object
	.size		.nv.reservedSmem.cap,0x4
